	.headerflags	@"EF_CUDA_TEXMODE_UNIFIED EF_CUDA_64BIT_ADDRESS EF_CUDA_SM86 EF_CUDA_VIRTUAL_SM(EF_CUDA_SM86)"
	.elftype	@"ET_EXEC"


//--------------------- .nv.info                  --------------------------
	.section	.nv.info,"",@"SHT_CUDA_INFO"
	.align	4


	//----- nvinfo : EIATTR_REGCOUNT
	.align		4
        /*0000*/ 	.byte	0x04, 0x2f
        /*0002*/ 	.short	(.L_1 - .L_0)
	.align		4
.L_0:
        /*0004*/ 	.word	index@(triton__0d1d2de)
        /*0008*/ 	.word	0x00000014


	//----- nvinfo : EIATTR_MAX_STACK_SIZE
	.align		4
.L_1:
        /*000c*/ 	.byte	0x04, 0x23
        /*000e*/ 	.short	(.L_3 - .L_2)
	.align		4
.L_2:
        /*0010*/ 	.word	index@(triton__0d1d2de)
        /*0014*/ 	.word	0x00000000


	//----- nvinfo : EIATTR_MIN_STACK_SIZE
	.align		4
.L_3:
        /*0018*/ 	.byte	0x04, 0x12
        /*001a*/ 	.short	(.L_5 - .L_4)
	.align		4
.L_4:
        /*001c*/ 	.word	index@(triton__0d1d2de)
        /*0020*/ 	.word	0x00000000


	//----- nvinfo : EIATTR_FRAME_SIZE
	.align		4
.L_5:
        /*0024*/ 	.byte	0x04, 0x11
        /*0026*/ 	.short	(.L_7 - .L_6)
	.align		4
.L_6:
        /*0028*/ 	.word	index@(triton__0d1d2de)
        /*002c*/ 	.word	0x00000000
.L_7:


//--------------------- .nv.info.triton__0d1d2de  --------------------------
	.section	.nv.info.triton__0d1d2de,"",@"SHT_CUDA_INFO"
	.align	4


	//----- nvinfo : EIATTR_CUDA_API_VERSION
	.align		4
        /*0000*/ 	.byte	0x04, 0x37
        /*0002*/ 	.short	(.L_9 - .L_8)
.L_8:
        /*0004*/ 	.word	0x0000007b


	//----- nvinfo : EIATTR_SW2861232_WAR
	.align		4
.L_9:
        /*0008*/ 	.byte	0x01, 0x35
	.zero		2


	//----- nvinfo : EIATTR_PARAM_CBANK
	.align		4
        /*000c*/ 	.byte	0x04, 0x0a
        /*000e*/ 	.short	(.L_11 - .L_10)
	.align		4
.L_10:
        /*0010*/ 	.word	index@(.nv.constant0.triton__0d1d2de)
        /*0014*/ 	.short	0x0160
        /*0016*/ 	.short	0x0014


	//----- nvinfo : EIATTR_CBANK_PARAM_SIZE
	.align		4
.L_11:
        /*0018*/ 	.byte	0x03, 0x19
        /*001a*/ 	.short	0x0014


	//----- nvinfo : EIATTR_KPARAM_INFO
	.align		4
        /*001c*/ 	.byte	0x04, 0x17
        /*001e*/ 	.short	(.L_13 - .L_12)
.L_12:
        /*0020*/ 	.word	0x00000000
        /*0024*/ 	.short	0x0002
        /*0026*/ 	.short	0x0010
        /*0028*/ 	.byte	0x00, 0xf0, 0x11, 0x00


	//----- nvinfo : EIATTR_KPARAM_INFO
	.align		4
.L_13:
        /*002c*/ 	.byte	0x04, 0x17
        /*002e*/ 	.short	(.L_15 - .L_14)
.L_14:
        /*0030*/ 	.word	0x00000000
        /*0034*/ 	.short	0x0001
        /*0036*/ 	.short	0x0008
        /*0038*/ 	.byte	0x00, 0xf0, 0x21, 0x00


	//----- nvinfo : EIATTR_KPARAM_INFO
	.align		4
.L_15:
        /*003c*/ 	.byte	0x04, 0x17
        /*003e*/ 	.short	(.L_17 - .L_16)
.L_16:
        /*0040*/ 	.word	0x00000000
        /*0044*/ 	.short	0x0000
        /*0046*/ 	.short	0x0000
        /*0048*/ 	.byte	0x00, 0xf0, 0x21, 0x00


	//----- nvinfo : EIATTR_MAXREG_COUNT
	.align		4
.L_17:
        /*004c*/ 	.byte	0x03, 0x1b
        /*004e*/ 	.short	0x00ff


	//----- nvinfo : EIATTR_EXIT_INSTR_OFFSETS
	.align		4
        /*0050*/ 	.byte	0x04, 0x1c
        /*0052*/ 	.short	(.L_19 - .L_18)


	//   ....[0]....
.L_18:
        /*0054*/ 	.word	0x00000120


	//----- nvinfo : EIATTR_MAX_THREADS
	.align		4
.L_19:
        /*0058*/ 	.byte	0x04, 0x05
        /*005a*/ 	.short	(.L_21 - .L_20)
.L_20:
        /*005c*/ 	.word	0x00000080
        /*0060*/ 	.word	0x00000001
        /*0064*/ 	.word	0x00000001
.L_21:


//--------------------- .nv.rel.action            --------------------------
	.section	.nv.rel.action,"",@"SHT_CUDA_RELOCINFO"
	.align	8
	.sectionentsize	8
        /*0000*/ 	.byte	0x73, 0x00, 0x00, 0x00, 0x00, 0x00, 0x00, 0x00, 0x00, 0x00, 0x00, 0x11, 0x25, 0x00, 0x05, 0x36


//--------------------- .nv.constant0.triton__0d1d2de --------------------------
	.section	.nv.constant0.triton__0d1d2de,"a",@progbits
	.align	4
.nv.constant0.triton__0d1d2de:
	.zero		372


//--------------------- .text.triton__0d1d2de     --------------------------
	.section	.text.triton__0d1d2de,"ax",@progbits
	.sectioninfo	@"SHI_REGISTERS=20"
	.align	128
        .global         triton__0d1d2de
        .type           triton__0d1d2de,@function
        .size           triton__0d1d2de,(.L_x_1 - triton__0d1d2de)
        .other          triton__0d1d2de,@"STO_CUDA_ENTRY STV_DEFAULT"
triton__0d1d2de:
.text.triton__0d1d2de:
[----:B------:R-:W-:-:S02]  /*0000*/  IMAD.MOV.U32 R1, RZ, RZ, c[0x0][0x28] ;  /* 0x00000a00ff017624 */ /* 0x000fc400078e00ff */
[----:B------:R-:W0:Y:S01]  /*0010*/  S2R R0, SR_TID.X ;  /* 0x0000000000007919 */ /* 0x000e220000002100 */
[----:B------:R-:W-:Y:S01]  /*0020*/  MOV R5, 0x4 ;  /* 0x0000000400057802 */ /* 0x000fe20000000f00 */
[----:B------:R-:W-:Y:S02]  /*0030*/  ULDC.64 UR4, c[0x0][0x118] ;  /* 0x0000460000047ab9 */ /* 0x000fe40000000a00 */
[----:B------:R-:W1:Y:S01]  /*0040*/  S2R R3, SR_CTAID.X ;  /* 0x0000000000037919 */ /* 0x000e620000002500 */
[----:B0-----:R-:W-:-:S05]  /*0050*/  IMAD.SHL.U32 R0, R0, 0x8, RZ ;  /* 0x0000000800007824 */ /* 0x001fca00078e00ff */
[----:B------:R-:W-:-:S05]  /*0060*/  LOP3.LUT R0, R0, 0x3f8, RZ, 0xc0, !PT ;  /* 0x000003f800007812 */ /* 0x000fca00078ec0ff */
[----:B-1----:R-:W-:-:S04]  /*0070*/  IMAD R0, R3, 0x400, R0 ;  /* 0x0000040003007824 */ /* 0x002fc800078e0200 */
[----:B------:R-:W-:-:S05]  /*0080*/  IMAD.WIDE R2, R0, R5, c[0x0][0x160] ;  /* 0x0000580000027625 */ /* 0x000fca00078e0205 */
[----:B------:R-:W2:Y:S04]  /*0090*/  LDG.E.128 R4, [R2.64] ;  /* 0x0000000402047981 */ /* 0x000ea8000c1e1d00 */
[----:B------:R-:W3:Y:S01]  /*00a0*/  LDG.E.128 R8, [R2.64+0x10] ;  /* 0x0000100402087981 */ /* 0x000ee2000c1e1d00 */
[----:B------:R-:W-:Y:S02]  /*00b0*/  MOV R17, 0x2 ;  /* 0x0000000200117802 */ /* 0x000fe40000000f00 */
[----:B--2---:R-:W-:-:S03]  /*00c0*/  F2FP.BF16.PACK_AB R12, R5, R4 ;  /* 0x00000004050c723e */ /* 0x004fc600000010ff */
[----:B------:R-:W-:Y:S01]  /*00d0*/  IMAD.WIDE R4, R0, R17, c[0x0][0x168] ;  /* 0x00005a0000047625 */ /* 0x000fe200078e0211 */
[----:B------:R-:W-:Y:S02]  /*00e0*/  F2FP.BF16.PACK_AB R13, R7, R6 ;  /* 0x00000006070d723e */ /* 0x000fe400000010ff */
[----:B---3--:R-:W-:Y:S02]  /*00f0*/  F2FP.BF16.PACK_AB R14, R9, R8 ;  /* 0x00000008090e723e */ /* 0x008fe400000010ff */
[----:B------:R-:W-:-:S05]  /*0100*/  F2FP.BF16.PACK_AB R15, R11, R10 ;  /* 0x0000000a0b0f723e */ /* 0x000fca00000010ff */
[----:B------:R-:W-:Y:S01]  /*0110*/  STG.E.128 [R4.64], R12 ;  /* 0x0000000c04007986 */ /* 0x000fe2000c101d04 */
[----:B------:R-:W-:Y:S05]  /*0120*/  EXIT ;  /* 0x000000000000794d */ /* 0x000fea0003800000 */
.L_x_0:
[----:B------:R-:W-:-:S00]  /*0130*/  BRA `(.L_x_0) ;  /* 0xfffffff000007947 */ /* 0x000fc0000383ffff */
[----:B------:R-:W-:-:S00]  /*0140*/  NOP ;  /* 0x0000000000007918 */ /* 0x000fc00000000000 */
        /* <DEDUP_REMOVED lines=11> */
.L_x_1:
